//
// Generated by NVIDIA NVVM Compiler
//
// Compiler Build ID: CL-36424714
// Cuda compilation tools, release 13.0, V13.0.88
// Based on NVVM 20.0.0
//

.version 9.0
.target sm_100
.address_size 64

	// .globl	_Z14arrayReductionPfS_

.visible .entry _Z14arrayReductionPfS_(
	.param .u64 .ptr .align 1 _Z14arrayReductionPfS__param_0,
	.param .u64 .ptr .align 1 _Z14arrayReductionPfS__param_1
)
{
	.reg .pred 	%p<2>;
	.reg .b32 	%r<5>;
	.reg .b32 	%f<4>;
	.reg .b64 	%rd<7>;

	ld.param.u64 	%rd1, [_Z14arrayReductionPfS__param_0];
	ld.param.u64 	%rd2, [_Z14arrayReductionPfS__param_1];
	mov.u32 	%r2, %ctaid.x;
	mov.u32 	%r3, %ntid.x;
	mov.u32 	%r4, %tid.x;
	mad.lo.s32 	%r1, %r2, %r3, %r4;
	setp.gt.s32 	%p1, %r1, 1023;
	@%p1 bra 	$L__BB0_2;
	cvta.to.global.u64 	%rd3, %rd1;
	cvta.to.global.u64 	%rd4, %rd2;
	mul.wide.s32 	%rd5, %r1, 4;
	add.s64 	%rd6, %rd3, %rd5;
	ld.global.f32 	%f1, [%rd6];
	ld.global.f32 	%f2, [%rd4];
	add.f32 	%f3, %f1, %f2;
	st.global.f32 	[%rd4], %f3;
$L__BB0_2:
	ret;

}


// ===== COMPILED SASS (sm_100) =====

	.target	sm_100

	.elftype	@"ET_EXEC"


//--------------------- .note.nv.tkinfo           --------------------------
	.section	.note.nv.tkinfo,"",@"SHT_NOTE"
	.sectionflags	@"SHF_NOTE_NV_TKINFO"
	.tkinfo
        /*0018*/ 	.word	0x00000002
        /*0030*/ 	.string	""
        /*0030*/ 	.string	"ptxas"
        /*0030*/ 	.string	"Cuda compilation tools, release 13.0, V13.0.88"
        /*0030*/ 	.string	"Build cuda_13.0.r13.0/compiler.36424714_0"
        /*0030*/ 	.string	"-arch sm_100 -m 64 "



//--------------------- .note.nv.cuinfo           --------------------------
	.section	.note.nv.cuinfo,"",@"SHT_NOTE"
	.sectionflags	@"SHF_NOTE_NV_CUINFO"
        /*0018*/ 	.short	0x0002
        /*001a*/ 	.short	0x0064
        /*001c*/ 	.short	0x0082
	.zero		2


//--------------------- .nv.info                  --------------------------
	.section	.nv.info,"",@"SHT_CUDA_INFO"
	.align	4


	//----- nvinfo : EIATTR_REGCOUNT
	.align		4
        /*0000*/ 	.byte	0x04, 0x2f
        /*0002*/ 	.short	(.L_1 - .L_0)
	.align		4
.L_0:
        /*0004*/ 	.word	index@(_Z14arrayReductionPfS_)
        /*0008*/ 	.word	0x0000000a


	//----- nvinfo : EIATTR_FRAME_SIZE
	.align		4
.L_1:
        /*000c*/ 	.byte	0x04, 0x11
        /*000e*/ 	.short	(.L_3 - .L_2)
	.align		4
.L_2:
        /*0010*/ 	.word	index@(_Z14arrayReductionPfS_)
        /*0014*/ 	.word	0x00000000


	//----- nvinfo : EIATTR_MIN_STACK_SIZE
	.align		4
.L_3:
        /*0018*/ 	.byte	0x04, 0x12
        /*001a*/ 	.short	(.L_5 - .L_4)
	.align		4
.L_4:
        /*001c*/ 	.word	index@(_Z14arrayReductionPfS_)
        /*0020*/ 	.word	0x00000000
.L_5:


//--------------------- .nv.compat                --------------------------
	.section	.nv.compat,"",@"SHT_CUDA_COMPAT_INFO"
	.align	4
        /*0000*/ 	.byte	0x02, 0x09, 0x00, 0x00, 0x02, 0x02, 0x01, 0x00, 0x02, 0x05, 0x05, 0x00, 0x03, 0x07, 0x01, 0x01
        /*0010*/ 	.byte	0x02, 0x03, 0x00, 0x00, 0x02, 0x06, 0x01, 0x00, 0x04, 0x0b, 0x08, 0x00, 0x09, 0x00, 0x00, 0x00
        /*0020*/ 	.byte	0x00, 0x00, 0x00, 0x00


//--------------------- .nv.info._Z14arrayReductionPfS_ --------------------------
	.section	.nv.info._Z14arrayReductionPfS_,"",@"SHT_CUDA_INFO"
	.sectionflags	@""
	.align	4


	//----- nvinfo : EIATTR_CUDA_API_VERSION
	.align		4
        /*0000*/ 	.byte	0x04, 0x37
        /*0002*/ 	.short	(.L_7 - .L_6)
.L_6:
        /*0004*/ 	.word	0x00000082


	//----- nvinfo : EIATTR_KPARAM_INFO
	.align		4
.L_7:
        /*0008*/ 	.byte	0x04, 0x17
        /*000a*/ 	.short	(.L_9 - .L_8)
.L_8:
        /*000c*/ 	.word	0x00000000
        /*0010*/ 	.short	0x0001
        /*0012*/ 	.short	0x0008
        /*0014*/ 	.byte	0x00, 0xf5, 0x21, 0x00


	//----- nvinfo : EIATTR_KPARAM_INFO
	.align		4
.L_9:
        /*0018*/ 	.byte	0x04, 0x17
        /*001a*/ 	.short	(.L_11 - .L_10)
.L_10:
        /*001c*/ 	.word	0x00000000
        /*0020*/ 	.short	0x0000
        /*0022*/ 	.short	0x0000
        /*0024*/ 	.byte	0x00, 0xf5, 0x21, 0x00


	//----- nvinfo : EIATTR_SPARSE_MMA_MASK
	.align		4
.L_11:
        /*0028*/ 	.byte	0x03, 0x50
        /*002a*/ 	.short	0x0000


	//----- nvinfo : EIATTR_MAXREG_COUNT
	.align		4
        /*002c*/ 	.byte	0x03, 0x1b
        /*002e*/ 	.short	0x00ff


	//----- nvinfo : EIATTR_MERCURY_ISA_VERSION
	.align		4
        /*0030*/ 	.byte	0x03, 0x5f
        /*0032*/ 	.short	0x0101


	//----- nvinfo : EIATTR_VRC_CTA_INIT_COUNT
	.align		4
        /*0034*/ 	.byte	0x02, 0x4a
	.zero		1
	.zero		1


	//----- nvinfo : EIATTR_EXIT_INSTR_OFFSETS
	.align		4
        /*0038*/ 	.byte	0x04, 0x1c
        /*003a*/ 	.short	(.L_13 - .L_12)


	//   ....[0]....
.L_12:
        /*003c*/ 	.word	0x00000060


	//   ....[1]....
        /*0040*/ 	.word	0x000000f0


	//----- nvinfo : EIATTR_CBANK_PARAM_SIZE
	.align		4
.L_13:
        /*0044*/ 	.byte	0x03, 0x19
        /*0046*/ 	.short	0x0010


	//----- nvinfo : EIATTR_PARAM_CBANK
	.align		4
        /*0048*/ 	.byte	0x04, 0x0a
        /*004a*/ 	.short	(.L_15 - .L_14)
	.align		4
.L_14:
        /*004c*/ 	.word	index@(.nv.constant0._Z14arrayReductionPfS_)
        /*0050*/ 	.short	0x0380
        /*0052*/ 	.short	0x0010


	//----- nvinfo : EIATTR_SW_WAR
	.align		4
.L_15:
        /*0054*/ 	.byte	0x04, 0x36
        /*0056*/ 	.short	(.L_17 - .L_16)
.L_16:
        /*0058*/ 	.word	0x00000008
.L_17:


//--------------------- .nv.callgraph             --------------------------
	.section	.nv.callgraph,"",@"SHT_CUDA_CALLGRAPH"
	.align	4
	.sectionentsize	8
	.align		4
        /*0000*/ 	.word	0x00000000
	.align		4
        /*0004*/ 	.word	0xffffffff
	.align		4
        /*0008*/ 	.word	0x00000000
	.align		4
        /*000c*/ 	.word	0xfffffffe
	.align		4
        /*0010*/ 	.word	0x00000000
	.align		4
        /*0014*/ 	.word	0xfffffffd
	.align		4
        /*0018*/ 	.word	0x00000000
	.align		4
        /*001c*/ 	.word	0xfffffffc


//--------------------- .text._Z14arrayReductionPfS_ --------------------------
	.section	.text._Z14arrayReductionPfS_,"ax",@progbits
	.align	128
        .global         _Z14arrayReductionPfS_
        .type           _Z14arrayReductionPfS_,@function
        .size           _Z14arrayReductionPfS_,(.L_x_1 - _Z14arrayReductionPfS_)
        .other          _Z14arrayReductionPfS_,@"STO_CUDA_ENTRY STV_DEFAULT"
_Z14arrayReductionPfS_:
.text._Z14arrayReductionPfS_:
[----:B------:R-:W-:Y:S01]  /*0000*/  LDC R1, c[0x0][0x37c] ;  /* 0x0000df00ff017b82 */ /* 0x000fe20000000800 */
[----:B------:R-:W0:Y:S07]  /*0010*/  S2R R0, SR_TID.X ;  /* 0x0000000000007919 */ /* 0x000e2e0000002100 */
[----:B------:R-:W0:Y:S08]  /*0020*/  S2UR UR4, SR_CTAID.X ;  /* 0x00000000000479c3 */ /* 0x000e300000002500 */
[----:B------:R-:W0:Y:S02]  /*0030*/  LDC R7, c[0x0][0x360] ;  /* 0x0000d800ff077b82 */ /* 0x000e240000000800 */
[----:B0-----:R-:W-:-:S05]  /*0040*/  IMAD R7, R7, UR4, R0 ;  /* 0x0000000407077c24 */ /* 0x001fca000f8e0200 */
[----:B------:R-:W-:-:S13]  /*0050*/  ISETP.GT.AND P0, PT, R7, 0x3ff, PT ;  /* 0x000003ff0700780c */ /* 0x000fda0003f04270 */
[----:B------:R-:W-:Y:S05]  /*0060*/  @P0 EXIT ;  /* 0x000000000000094d */ /* 0x000fea0003800000 */
[----:B------:R-:W0:Y:S01]  /*0070*/  LDC.64 R2, c[0x0][0x380] ;  /* 0x0000e000ff027b82 */ /* 0x000e220000000a00 */
[----:B------:R-:W1:Y:S07]  /*0080*/  LDCU.64 UR4, c[0x0][0x358] ;  /* 0x00006b00ff0477ac */ /* 0x000e6e0008000a00 */
[----:B------:R-:W2:Y:S01]  /*0090*/  LDC.64 R4, c[0x0][0x388] ;  /* 0x0000e200ff047b82 */ /* 0x000ea20000000a00 */
[----:B0-----:R-:W-:-:S06]  /*00a0*/  IMAD.WIDE R2, R7, 0x4, R2 ;  /* 0x0000000407027825 */ /* 0x001fcc00078e0202 */
[----:B-1----:R-:W3:Y:S04]  /*00b0*/  LDG.E R2, desc[UR4][R2.64] ;  /* 0x0000000402027981 */ /* 0x002ee8000c1e1900 */
[----:B--2---:R-:W3:Y:S02]  /*00c0*/  LDG.E R7, desc[UR4][R4.64] ;  /* 0x0000000404077981 */ /* 0x004ee4000c1e1900 */
[----:B---3--:R-:W-:-:S05]  /*00d0*/  FADD R7, R2, R7 ;  /* 0x0000000702077221 */ /* 0x008fca0000000000 */
[----:B------:R-:W-:Y:S01]  /*00e0*/  STG.E desc[UR4][R4.64], R7 ;  /* 0x0000000704007986 */ /* 0x000fe2000c101904 */
[----:B------:R-:W-:Y:S05]  /*00f0*/  EXIT ;  /* 0x000000000000794d */ /* 0x000fea0003800000 */
.L_x_0:
[----:B------:R-:W-:-:S00]  /*0100*/  BRA `(.L_x_0) ;  /* 0xfffffffc00fc7947 */ /* 0x000fc0000383ffff */
[----:B------:R-:W-:-:S00]  /*0110*/  NOP ;  /* 0x0000000000007918 */ /* 0x000fc00000000000 */
        /* <DEDUP_REMOVED lines=14> */
.L_x_1:


//--------------------- .nv.shared.reserved.0     --------------------------
	.section	.nv.shared.reserved.0,"aw",@nobits
	.weak		__nv_reservedSMEM_offset_0_alias
	.size		__nv_reservedSMEM_offset_0_alias, 0, 64
	.other		__nv_reservedSMEM_offset_0_alias,@"STO_CUDA_RESERVED_SHARED STV_DEFAULT"
__nv_reservedSMEM_offset_0_alias:
	.zero		0
	.zero		64


//--------------------- .nv.constant0._Z14arrayReductionPfS_ --------------------------
	.section	.nv.constant0._Z14arrayReductionPfS_,"a",@progbits
	.sectionflags	@""
	.align	4
.nv.constant0._Z14arrayReductionPfS_:
	.zero		912


//--------------------- SYMBOLS --------------------------

	.type		.nv.reservedSmem.offset0,@object
	.size		.nv.reservedSmem.offset0,0x4
